//
// Generated by NVIDIA NVVM Compiler
//
// Compiler Build ID: CL-36424714
// Cuda compilation tools, release 13.0, V13.0.88
// Based on NVVM 20.0.0
//

.version 9.0
.target sm_100
.address_size 64

	// .globl	_Z12helloFromGPUv
.extern .func  (.param .b32 func_retval0) vprintf
(
	.param .b64 vprintf_param_0,
	.param .b64 vprintf_param_1
)
;
.global .align 1 .b8 $str[65] = {71, 114, 105, 100, 32, 115, 105, 122, 101, 32, 37, 100, 44, 32, 98, 108, 111, 99, 107, 32, 115, 105, 122, 101, 32, 37, 100, 46, 32, 72, 101, 108, 108, 111, 32, 102, 114, 111, 109, 32, 98, 108, 111, 99, 107, 32, 37, 100, 32, 97, 110, 100, 32, 116, 104, 114, 101, 97, 100, 32, 37, 100, 33, 10};

.visible .entry _Z12helloFromGPUv()
{
	.local .align 16 .b8 	__local_depot0[16];
	.reg .b64 	%SP;
	.reg .b64 	%SPL;
	.reg .b32 	%r<7>;
	.reg .b64 	%rd<5>;

	mov.u64 	%SPL, __local_depot0;
	cvta.local.u64 	%SP, %SPL;
	add.u64 	%rd1, %SP, 0;
	add.u64 	%rd2, %SPL, 0;
	mov.u32 	%r1, %nctaid.x;
	mov.u32 	%r2, %ntid.x;
	mov.u32 	%r3, %ctaid.x;
	mov.u32 	%r4, %tid.x;
	st.local.v4.u32 	[%rd2], {%r1, %r2, %r3, %r4};
	mov.u64 	%rd3, $str;
	cvta.global.u64 	%rd4, %rd3;
	{ // callseq 0, 0
	.param .b64 param0;
	st.param.b64 	[param0], %rd4;
	.param .b64 param1;
	st.param.b64 	[param1], %rd1;
	.param .b32 retval0;
	call.uni (retval0), 
	vprintf, 
	(
	param0, 
	param1
	);
	ld.param.b32 	%r5, [retval0];
	} // callseq 0
	ret;

}


// ===== COMPILED SASS (sm_100) =====

	.target	sm_100

	.elftype	@"ET_EXEC"


//--------------------- .note.nv.tkinfo           --------------------------
	.section	.note.nv.tkinfo,"",@"SHT_NOTE"
	.sectionflags	@"SHF_NOTE_NV_TKINFO"
	.tkinfo
        /*0018*/ 	.word	0x00000002
        /*0030*/ 	.string	""
        /*0030*/ 	.string	"ptxas"
        /*0030*/ 	.string	"Cuda compilation tools, release 13.0, V13.0.88"
        /*0030*/ 	.string	"Build cuda_13.0.r13.0/compiler.36424714_0"
        /*0030*/ 	.string	"-arch sm_100 -m 64 "



//--------------------- .note.nv.cuinfo           --------------------------
	.section	.note.nv.cuinfo,"",@"SHT_NOTE"
	.sectionflags	@"SHF_NOTE_NV_CUINFO"
        /*0018*/ 	.short	0x0002
        /*001a*/ 	.short	0x0064
        /*001c*/ 	.short	0x0082
	.zero		2


//--------------------- .nv.info                  --------------------------
	.section	.nv.info,"",@"SHT_CUDA_INFO"
	.align	4


	//----- nvinfo : EIATTR_REGCOUNT
	.align		4
        /*0000*/ 	.byte	0x04, 0x2f
        /*0002*/ 	.short	(.L_2 - .L_1)
	.align		4
.L_1:
        /*0004*/ 	.word	index@(_Z12helloFromGPUv)
        /*0008*/ 	.word	0x00000018


	//----- nvinfo : EIATTR_FRAME_SIZE
	.align		4
.L_2:
        /*000c*/ 	.byte	0x04, 0x11
        /*000e*/ 	.short	(.L_4 - .L_3)
	.align		4
.L_3:
        /*0010*/ 	.word	index@(_Z12helloFromGPUv)
        /*0014*/ 	.word	0x00000010


	//----- nvinfo : EIATTR_MIN_STACK_SIZE
	.align		4
.L_4:
        /*0018*/ 	.byte	0x04, 0x12
        /*001a*/ 	.short	(.L_6 - .L_5)
	.align		4
.L_5:
        /*001c*/ 	.word	index@(_Z12helloFromGPUv)
        /*0020*/ 	.word	0x00000010
.L_6:


//--------------------- .nv.compat                --------------------------
	.section	.nv.compat,"",@"SHT_CUDA_COMPAT_INFO"
	.align	4
        /*0000*/ 	.byte	0x02, 0x09, 0x00, 0x00, 0x02, 0x02, 0x01, 0x00, 0x02, 0x05, 0x05, 0x00, 0x03, 0x07, 0x01, 0x01
        /*0010*/ 	.byte	0x02, 0x03, 0x00, 0x00, 0x02, 0x06, 0x01, 0x00, 0x04, 0x0b, 0x08, 0x00, 0x09, 0x00, 0x00, 0x00
        /*0020*/ 	.byte	0x00, 0x00, 0x00, 0x00


//--------------------- .nv.info._Z12helloFromGPUv --------------------------
	.section	.nv.info._Z12helloFromGPUv,"",@"SHT_CUDA_INFO"
	.sectionflags	@""
	.align	4


	//----- nvinfo : EIATTR_CUDA_API_VERSION
	.align		4
        /*0000*/ 	.byte	0x04, 0x37
        /*0002*/ 	.short	(.L_8 - .L_7)
.L_7:
        /*0004*/ 	.word	0x00000082


	//----- nvinfo : EIATTR_SPARSE_MMA_MASK
	.align		4
.L_8:
        /*0008*/ 	.byte	0x03, 0x50
        /*000a*/ 	.short	0x0000


	//----- nvinfo : EIATTR_MAXREG_COUNT
	.align		4
        /*000c*/ 	.byte	0x03, 0x1b
        /*000e*/ 	.short	0x00ff


	//----- nvinfo : EIATTR_EXTERNS
	.align		4
        /*0010*/ 	.byte	0x04, 0x0f
        /*0012*/ 	.short	(.L_10 - .L_9)


	//   ....[0]....
	.align		4
.L_9:
        /*0014*/ 	.word	index@(vprintf)


	//----- nvinfo : EIATTR_MERCURY_ISA_VERSION
	.align		4
.L_10:
        /*0018*/ 	.byte	0x03, 0x5f
        /*001a*/ 	.short	0x0101


	//----- nvinfo : EIATTR_VRC_CTA_INIT_COUNT
	.align		4
        /*001c*/ 	.byte	0x02, 0x4a
	.zero		1
	.zero		1


	//----- nvinfo : EIATTR_SYSCALL_OFFSETS
	.align		4
        /*0020*/ 	.byte	0x04, 0x46
        /*0022*/ 	.short	(.L_12 - .L_11)


	//   ....[0]....
.L_11:
        /*0024*/ 	.word	0x00000110


	//----- nvinfo : EIATTR_EXIT_INSTR_OFFSETS
	.align		4
.L_12:
        /*0028*/ 	.byte	0x04, 0x1c
        /*002a*/ 	.short	(.L_14 - .L_13)


	//   ....[0]....
.L_13:
        /*002c*/ 	.word	0x00000120


	//----- nvinfo : EIATTR_SW_WAR
	.align		4
.L_14:
        /*0030*/ 	.byte	0x04, 0x36
        /*0032*/ 	.short	(.L_16 - .L_15)
.L_15:
        /*0034*/ 	.word	0x00000008
.L_16:


//--------------------- .nv.callgraph             --------------------------
	.section	.nv.callgraph,"",@"SHT_CUDA_CALLGRAPH"
	.align	4
	.sectionentsize	8
	.align		4
        /*0000*/ 	.word	0x00000000
	.align		4
        /*0004*/ 	.word	0xffffffff
	.align		4
        /*0008*/ 	.word	index@(_Z12helloFromGPUv)
	.align		4
        /*000c*/ 	.word	index@(vprintf)
	.align		4
        /*0010*/ 	.word	0x00000000
	.align		4
        /*0014*/ 	.word	0xfffffffe
	.align		4
        /*0018*/ 	.word	0x00000000
	.align		4
        /*001c*/ 	.word	0xfffffffd
	.align		4
        /*0020*/ 	.word	0x00000000
	.align		4
        /*0024*/ 	.word	0xfffffffc


//--------------------- .nv.constant4             --------------------------
	.section	.nv.constant4,"a",@progbits
	.align	8
	.align		8
.nv.constant4:
        /*0000*/ 	.dword	vprintf
	.align		8
        /*0008*/ 	.dword	$str


//--------------------- .text._Z12helloFromGPUv   --------------------------
	.section	.text._Z12helloFromGPUv,"ax",@progbits
	.align	128
        .global         _Z12helloFromGPUv
        .type           _Z12helloFromGPUv,@function
        .size           _Z12helloFromGPUv,(.L_x_2 - _Z12helloFromGPUv)
        .other          _Z12helloFromGPUv,@"STO_CUDA_ENTRY STV_DEFAULT"
_Z12helloFromGPUv:
.text._Z12helloFromGPUv:
[----:B------:R-:W0:Y:S01]  /*0000*/  LDC R1, c[0x0][0x37c] ;  /* 0x0000df00ff017b82 */ /* 0x000e220000000800 */
[----:B------:R-:W1:Y:S01]  /*0010*/  S2R R10, SR_CTAID.X ;  /* 0x00000000000a7919 */ /* 0x000e620000002500 */
[----:B------:R-:W2:Y:S06]  /*0020*/  LDCU UR5, c[0x0][0x2fc] ;  /* 0x00005f80ff0577ac */ /* 0x000eac0008000800 */
[----:B------:R-:W1:Y:S01]  /*0030*/  LDC R8, c[0x0][0x370] ;  /* 0x0000dc00ff087b82 */ /* 0x000e620000000800 */
[----:B0-----:R-:W-:Y:S01]  /*0040*/  VIADD R1, R1, 0xfffffff0 ;  /* 0xfffffff001017836 */ /* 0x001fe20000000000 */
[----:B------:R-:W1:Y:S01]  /*0050*/  S2R R11, SR_TID.X ;  /* 0x00000000000b7919 */ /* 0x000e620000002100 */
[----:B------:R-:W-:Y:S01]  /*0060*/  MOV R0, 0x0 ;  /* 0x0000000000007802 */ /* 0x000fe20000000f00 */
[----:B------:R-:W0:Y:S04]  /*0070*/  LDCU UR4, c[0x0][0x2f8] ;  /* 0x00005f00ff0477ac */ /* 0x000e280008000800 */
[----:B------:R-:W1:Y:S01]  /*0080*/  LDC R9, c[0x0][0x360] ;  /* 0x0000d800ff097b82 */ /* 0x000e620000000800 */
[----:B------:R-:W3:Y:S07]  /*0090*/  LDCU.64 UR6, c[0x4][0x8] ;  /* 0x01000100ff0677ac */ /* 0x000eee0008000a00 */
[----:B------:R4:W5:Y:S01]  /*00a0*/  LDC.64 R2, c[0x4][R0] ;  /* 0x0100000000027b82 */ /* 0x0009620000000a00 */
[----:B0-----:R-:W-:Y:S01]  /*00b0*/  IADD3 R6, P0, PT, R1, UR4, RZ ;  /* 0x0000000401067c10 */ /* 0x001fe2000ff1e0ff */
[----:B---3--:R-:W-:Y:S01]  /*00c0*/  IMAD.U32 R4, RZ, RZ, UR6 ;  /* 0x00000006ff047e24 */ /* 0x008fe2000f8e00ff */
[----:B------:R-:W-:-:S03]  /*00d0*/  MOV R5, UR7 ;  /* 0x0000000700057c02 */ /* 0x000fc60008000f00 */
[----:B--2---:R-:W-:Y:S01]  /*00e0*/  IMAD.X R7, RZ, RZ, UR5, P0 ;  /* 0x00000005ff077e24 */ /* 0x004fe200080e06ff */
[----:B-1----:R4:W-:Y:S07]  /*00f0*/  STL.128 [R1], R8 ;  /* 0x0000000801007387 */ /* 0x0029ee0000100c00 */
[----:B------:R-:W-:-:S07]  /*0100*/  LEPC R20, `(.L_x_0) ;  /* 0x000000001014794e */ /* 0x000fce0000000000 */
[----:B----45:R-:W-:Y:S05]  /*0110*/  CALL.ABS.NOINC R2 ;  /* 0x0000000002007343 */ /* 0x030fea0003c00000 */
.L_x_0:
[----:B------:R-:W-:Y:S05]  /*0120*/  EXIT ;  /* 0x000000000000794d */ /* 0x000fea0003800000 */
.L_x_1:
[----:B------:R-:W-:-:S00]  /*0130*/  BRA `(.L_x_1) ;  /* 0xfffffffc00fc7947 */ /* 0x000fc0000383ffff */
[----:B------:R-:W-:-:S00]  /*0140*/  NOP ;  /* 0x0000000000007918 */ /* 0x000fc00000000000 */
        /* <DEDUP_REMOVED lines=11> */
.L_x_2:


//--------------------- .nv.global.init           --------------------------
	.section	.nv.global.init,"aw",@progbits
.nv.global.init:
	.type		$str,@object
	.size		$str,(.L_0 - $str)
$str:
        /*0000*/ 	.byte	0x47, 0x72, 0x69, 0x64, 0x20, 0x73, 0x69, 0x7a, 0x65, 0x20, 0x25, 0x64, 0x2c, 0x20, 0x62, 0x6c
        /*0010*/ 	.byte	0x6f, 0x63, 0x6b, 0x20, 0x73, 0x69, 0x7a, 0x65, 0x20, 0x25, 0x64, 0x2e, 0x20, 0x48, 0x65, 0x6c
        /*0020*/ 	.byte	0x6c, 0x6f, 0x20, 0x66, 0x72, 0x6f, 0x6d, 0x20, 0x62, 0x6c, 0x6f, 0x63, 0x6b, 0x20, 0x25, 0x64
        /*0030*/ 	.byte	0x20, 0x61, 0x6e, 0x64, 0x20, 0x74, 0x68, 0x72, 0x65, 0x61, 0x64, 0x20, 0x25, 0x64, 0x21, 0x0a
        /*0040*/ 	.byte	0x00
.L_0:


//--------------------- .nv.shared.reserved.0     --------------------------
	.section	.nv.shared.reserved.0,"aw",@nobits
	.weak		__nv_reservedSMEM_offset_0_alias
	.size		__nv_reservedSMEM_offset_0_alias, 0, 64
	.other		__nv_reservedSMEM_offset_0_alias,@"STO_CUDA_RESERVED_SHARED STV_DEFAULT"
__nv_reservedSMEM_offset_0_alias:
	.zero		0
	.zero		64


//--------------------- .nv.constant0._Z12helloFromGPUv --------------------------
	.section	.nv.constant0._Z12helloFromGPUv,"a",@progbits
	.sectionflags	@""
	.align	4
.nv.constant0._Z12helloFromGPUv:
	.zero		896


//--------------------- SYMBOLS --------------------------

	.type		.nv.reservedSmem.offset0,@object
	.size		.nv.reservedSmem.offset0,0x4
	.type		vprintf,@function
